//
// Generated by NVIDIA NVVM Compiler
//
// Compiler Build ID: CL-36424714
// Cuda compilation tools, release 13.0, V13.0.88
// Based on NVVM 20.0.0
//

.version 9.0
.target sm_100
.address_size 64

	// .globl	_Z9incrementPiii

.visible .entry _Z9incrementPiii(
	.param .u64 .ptr .align 1 _Z9incrementPiii_param_0,
	.param .u32 _Z9incrementPiii_param_1,
	.param .u32 _Z9incrementPiii_param_2
)
{
	.reg .pred 	%p<2>;
	.reg .b32 	%r<9>;
	.reg .b64 	%rd<5>;

	ld.param.u64 	%rd1, [_Z9incrementPiii_param_0];
	ld.param.u32 	%r3, [_Z9incrementPiii_param_1];
	ld.param.u32 	%r2, [_Z9incrementPiii_param_2];
	mov.u32 	%r4, %ctaid.x;
	mov.u32 	%r5, %ntid.x;
	mov.u32 	%r6, %tid.x;
	mad.lo.s32 	%r1, %r4, %r5, %r6;
	setp.ge.s32 	%p1, %r1, %r3;
	@%p1 bra 	$L__BB0_2;
	cvta.to.global.u64 	%rd2, %rd1;
	mul.wide.s32 	%rd3, %r1, 4;
	add.s64 	%rd4, %rd2, %rd3;
	ld.global.u32 	%r7, [%rd4];
	add.s32 	%r8, %r7, %r2;
	st.global.u32 	[%rd4], %r8;
$L__BB0_2:
	ret;

}


// ===== COMPILED SASS (sm_100) =====

	.target	sm_100

	.elftype	@"ET_EXEC"


//--------------------- .note.nv.tkinfo           --------------------------
	.section	.note.nv.tkinfo,"",@"SHT_NOTE"
	.sectionflags	@"SHF_NOTE_NV_TKINFO"
	.tkinfo
        /*0018*/ 	.word	0x00000002
        /*0030*/ 	.string	""
        /*0030*/ 	.string	"ptxas"
        /*0030*/ 	.string	"Cuda compilation tools, release 13.0, V13.0.88"
        /*0030*/ 	.string	"Build cuda_13.0.r13.0/compiler.36424714_0"
        /*0030*/ 	.string	"-arch sm_100 -m 64 "



//--------------------- .note.nv.cuinfo           --------------------------
	.section	.note.nv.cuinfo,"",@"SHT_NOTE"
	.sectionflags	@"SHF_NOTE_NV_CUINFO"
        /*0018*/ 	.short	0x0002
        /*001a*/ 	.short	0x0064
        /*001c*/ 	.short	0x0082
	.zero		2


//--------------------- .nv.info                  --------------------------
	.section	.nv.info,"",@"SHT_CUDA_INFO"
	.align	4


	//----- nvinfo : EIATTR_REGCOUNT
	.align		4
        /*0000*/ 	.byte	0x04, 0x2f
        /*0002*/ 	.short	(.L_1 - .L_0)
	.align		4
.L_0:
        /*0004*/ 	.word	index@(_Z9incrementPiii)
        /*0008*/ 	.word	0x00000008


	//----- nvinfo : EIATTR_FRAME_SIZE
	.align		4
.L_1:
        /*000c*/ 	.byte	0x04, 0x11
        /*000e*/ 	.short	(.L_3 - .L_2)
	.align		4
.L_2:
        /*0010*/ 	.word	index@(_Z9incrementPiii)
        /*0014*/ 	.word	0x00000000


	//----- nvinfo : EIATTR_MIN_STACK_SIZE
	.align		4
.L_3:
        /*0018*/ 	.byte	0x04, 0x12
        /*001a*/ 	.short	(.L_5 - .L_4)
	.align		4
.L_4:
        /*001c*/ 	.word	index@(_Z9incrementPiii)
        /*0020*/ 	.word	0x00000000
.L_5:


//--------------------- .nv.compat                --------------------------
	.section	.nv.compat,"",@"SHT_CUDA_COMPAT_INFO"
	.align	4
        /*0000*/ 	.byte	0x02, 0x09, 0x00, 0x00, 0x02, 0x02, 0x01, 0x00, 0x02, 0x05, 0x05, 0x00, 0x03, 0x07, 0x01, 0x01
        /*0010*/ 	.byte	0x02, 0x03, 0x00, 0x00, 0x02, 0x06, 0x01, 0x00, 0x04, 0x0b, 0x08, 0x00, 0x09, 0x00, 0x00, 0x00
        /*0020*/ 	.byte	0x00, 0x00, 0x00, 0x00


//--------------------- .nv.info._Z9incrementPiii --------------------------
	.section	.nv.info._Z9incrementPiii,"",@"SHT_CUDA_INFO"
	.sectionflags	@""
	.align	4


	//----- nvinfo : EIATTR_CUDA_API_VERSION
	.align		4
        /*0000*/ 	.byte	0x04, 0x37
        /*0002*/ 	.short	(.L_7 - .L_6)
.L_6:
        /*0004*/ 	.word	0x00000082


	//----- nvinfo : EIATTR_KPARAM_INFO
	.align		4
.L_7:
        /*0008*/ 	.byte	0x04, 0x17
        /*000a*/ 	.short	(.L_9 - .L_8)
.L_8:
        /*000c*/ 	.word	0x00000000
        /*0010*/ 	.short	0x0002
        /*0012*/ 	.short	0x000c
        /*0014*/ 	.byte	0x00, 0xf0, 0x11, 0x00


	//----- nvinfo : EIATTR_KPARAM_INFO
	.align		4
.L_9:
        /*0018*/ 	.byte	0x04, 0x17
        /*001a*/ 	.short	(.L_11 - .L_10)
.L_10:
        /*001c*/ 	.word	0x00000000
        /*0020*/ 	.short	0x0001
        /*0022*/ 	.short	0x0008
        /*0024*/ 	.byte	0x00, 0xf0, 0x11, 0x00


	//----- nvinfo : EIATTR_KPARAM_INFO
	.align		4
.L_11:
        /*0028*/ 	.byte	0x04, 0x17
        /*002a*/ 	.short	(.L_13 - .L_12)
.L_12:
        /*002c*/ 	.word	0x00000000
        /*0030*/ 	.short	0x0000
        /*0032*/ 	.short	0x0000
        /*0034*/ 	.byte	0x00, 0xf5, 0x21, 0x00


	//----- nvinfo : EIATTR_SPARSE_MMA_MASK
	.align		4
.L_13:
        /*0038*/ 	.byte	0x03, 0x50
        /*003a*/ 	.short	0x0000


	//----- nvinfo : EIATTR_MAXREG_COUNT
	.align		4
        /*003c*/ 	.byte	0x03, 0x1b
        /*003e*/ 	.short	0x00ff


	//----- nvinfo : EIATTR_MERCURY_ISA_VERSION
	.align		4
        /*0040*/ 	.byte	0x03, 0x5f
        /*0042*/ 	.short	0x0101


	//----- nvinfo : EIATTR_VRC_CTA_INIT_COUNT
	.align		4
        /*0044*/ 	.byte	0x02, 0x4a
	.zero		1
	.zero		1


	//----- nvinfo : EIATTR_EXIT_INSTR_OFFSETS
	.align		4
        /*0048*/ 	.byte	0x04, 0x1c
        /*004a*/ 	.short	(.L_15 - .L_14)


	//   ....[0]....
.L_14:
        /*004c*/ 	.word	0x00000070


	//   ....[1]....
        /*0050*/ 	.word	0x000000f0


	//----- nvinfo : EIATTR_CBANK_PARAM_SIZE
	.align		4
.L_15:
        /*0054*/ 	.byte	0x03, 0x19
        /*0056*/ 	.short	0x0010


	//----- nvinfo : EIATTR_PARAM_CBANK
	.align		4
        /*0058*/ 	.byte	0x04, 0x0a
        /*005a*/ 	.short	(.L_17 - .L_16)
	.align		4
.L_16:
        /*005c*/ 	.word	index@(.nv.constant0._Z9incrementPiii)
        /*0060*/ 	.short	0x0380
        /*0062*/ 	.short	0x0010


	//----- nvinfo : EIATTR_SW_WAR
	.align		4
.L_17:
        /*0064*/ 	.byte	0x04, 0x36
        /*0066*/ 	.short	(.L_19 - .L_18)
.L_18:
        /*0068*/ 	.word	0x00000008
.L_19:


//--------------------- .nv.callgraph             --------------------------
	.section	.nv.callgraph,"",@"SHT_CUDA_CALLGRAPH"
	.align	4
	.sectionentsize	8
	.align		4
        /*0000*/ 	.word	0x00000000
	.align		4
        /*0004*/ 	.word	0xffffffff
	.align		4
        /*0008*/ 	.word	0x00000000
	.align		4
        /*000c*/ 	.word	0xfffffffe
	.align		4
        /*0010*/ 	.word	0x00000000
	.align		4
        /*0014*/ 	.word	0xfffffffd
	.align		4
        /*0018*/ 	.word	0x00000000
	.align		4
        /*001c*/ 	.word	0xfffffffc


//--------------------- .text._Z9incrementPiii    --------------------------
	.section	.text._Z9incrementPiii,"ax",@progbits
	.align	128
        .global         _Z9incrementPiii
        .type           _Z9incrementPiii,@function
        .size           _Z9incrementPiii,(.L_x_1 - _Z9incrementPiii)
        .other          _Z9incrementPiii,@"STO_CUDA_ENTRY STV_DEFAULT"
_Z9incrementPiii:
.text._Z9incrementPiii:
[----:B------:R-:W-:Y:S01]  /*0000*/  LDC R1, c[0x0][0x37c] ;  /* 0x0000df00ff017b82 */ /* 0x000fe20000000800 */
[----:B------:R-:W0:Y:S07]  /*0010*/  S2R R0, SR_TID.X ;  /* 0x0000000000007919 */ /* 0x000e2e0000002100 */
[----:B------:R-:W0:Y:S01]  /*0020*/  S2UR UR4, SR_CTAID.X ;  /* 0x00000000000479c3 */ /* 0x000e220000002500 */
[----:B------:R-:W1:Y:S07]  /*0030*/  LDCU UR5, c[0x0][0x388] ;  /* 0x00007100ff0577ac */ /* 0x000e6e0008000800 */
[----:B------:R-:W0:Y:S02]  /*0040*/  LDC R5, c[0x0][0x360] ;  /* 0x0000d800ff057b82 */ /* 0x000e240000000800 */
[----:B0-----:R-:W-:-:S05]  /*0050*/  IMAD R5, R5, UR4, R0 ;  /* 0x0000000405057c24 */ /* 0x001fca000f8e0200 */
[----:B-1----:R-:W-:-:S13]  /*0060*/  ISETP.GE.AND P0, PT, R5, UR5, PT ;  /* 0x0000000505007c0c */ /* 0x002fda000bf06270 */
[----:B------:R-:W-:Y:S05]  /*0070*/  @P0 EXIT ;  /* 0x000000000000094d */ /* 0x000fea0003800000 */
[----:B------:R-:W0:Y:S01]  /*0080*/  LDC.64 R2, c[0x0][0x380] ;  /* 0x0000e000ff027b82 */ /* 0x000e220000000a00 */
[----:B------:R-:W1:Y:S01]  /*0090*/  LDCU.64 UR4, c[0x0][0x358] ;  /* 0x00006b00ff0477ac */ /* 0x000e620008000a00 */
[----:B------:R-:W2:Y:S01]  /*00a0*/  LDCU UR6, c[0x0][0x38c] ;  /* 0x00007180ff0677ac */ /* 0x000ea20008000800 */
[----:B0-----:R-:W-:-:S05]  /*00b0*/  IMAD.WIDE R2, R5, 0x4, R2 ;  /* 0x0000000405027825 */ /* 0x001fca00078e0202 */
[----:B-1----:R-:W2:Y:S02]  /*00c0*/  LDG.E R0, desc[UR4][R2.64] ;  /* 0x0000000402007981 */ /* 0x002ea4000c1e1900 */
[----:B--2---:R-:W-:-:S05]  /*00d0*/  IADD3 R5, PT, PT, R0, UR6, RZ ;  /* 0x0000000600057c10 */ /* 0x004fca000fffe0ff */
[----:B------:R-:W-:Y:S01]  /*00e0*/  STG.E desc[UR4][R2.64], R5 ;  /* 0x0000000502007986 */ /* 0x000fe2000c101904 */
[----:B------:R-:W-:Y:S05]  /*00f0*/  EXIT ;  /* 0x000000000000794d */ /* 0x000fea0003800000 */
.L_x_0:
[----:B------:R-:W-:-:S00]  /*0100*/  BRA `(.L_x_0) ;  /* 0xfffffffc00fc7947 */ /* 0x000fc0000383ffff */
[----:B------:R-:W-:-:S00]  /*0110*/  NOP ;  /* 0x0000000000007918 */ /* 0x000fc00000000000 */
        /* <DEDUP_REMOVED lines=14> */
.L_x_1:


//--------------------- .nv.shared.reserved.0     --------------------------
	.section	.nv.shared.reserved.0,"aw",@nobits
	.weak		__nv_reservedSMEM_offset_0_alias
	.size		__nv_reservedSMEM_offset_0_alias, 0, 64
	.other		__nv_reservedSMEM_offset_0_alias,@"STO_CUDA_RESERVED_SHARED STV_DEFAULT"
__nv_reservedSMEM_offset_0_alias:
	.zero		0
	.zero		64


//--------------------- .nv.constant0._Z9incrementPiii --------------------------
	.section	.nv.constant0._Z9incrementPiii,"a",@progbits
	.sectionflags	@""
	.align	4
.nv.constant0._Z9incrementPiii:
	.zero		912


//--------------------- SYMBOLS --------------------------

	.type		.nv.reservedSmem.offset0,@object
	.size		.nv.reservedSmem.offset0,0x4
